//
// Generated by NVIDIA NVVM Compiler
//
// Compiler Build ID: CL-36424714
// Cuda compilation tools, release 13.0, V13.0.88
// Based on NVVM 20.0.0
//

.version 9.0
.target sm_100
.address_size 64

	// .globl	conv2d_optimized
// _ZZ16conv2d_optimizedE4tile has been demoted

.visible .entry conv2d_optimized(
	.param .u64 .ptr .align 1 conv2d_optimized_param_0,
	.param .u64 .ptr .align 1 conv2d_optimized_param_1,
	.param .u64 .ptr .align 1 conv2d_optimized_param_2,
	.param .u32 conv2d_optimized_param_3,
	.param .u32 conv2d_optimized_param_4,
	.param .u32 conv2d_optimized_param_5,
	.param .u32 conv2d_optimized_param_6,
	.param .u8 conv2d_optimized_param_7
)
{
	.reg .pred 	%p<16>;
	.reg .b16 	%rs<2>;
	.reg .b32 	%r<40>;
	.reg .b32 	%f<40>;
	.reg .b64 	%rd<13>;
	// demoted variable
	.shared .align 4 .b8 _ZZ16conv2d_optimizedE4tile[1296];
	ld.param.u64 	%rd3, [conv2d_optimized_param_0];
	ld.param.u64 	%rd4, [conv2d_optimized_param_1];
	ld.param.u64 	%rd5, [conv2d_optimized_param_2];
	ld.param.u32 	%r18, [conv2d_optimized_param_3];
	ld.param.u32 	%r19, [conv2d_optimized_param_4];
	ld.param.u32 	%r20, [conv2d_optimized_param_5];
	ld.param.s8 	%rs1, [conv2d_optimized_param_7];
	mov.u32 	%r1, %tid.x;
	mov.u32 	%r2, %tid.y;
	mov.u32 	%r21, %ctaid.y;
	shl.b32 	%r22, %r21, 4;
	add.s32 	%r3, %r22, %r2;
	mov.u32 	%r23, %ctaid.x;
	shl.b32 	%r4, %r23, 4;
	add.s32 	%r5, %r4, %r1;
	mov.u32 	%r6, %ctaid.z;
	setp.ge.s32 	%p2, %r3, %r18;
	setp.ge.s32 	%p3, %r5, %r19;
	or.pred  	%p4, %p2, %p3;
	@%p4 bra 	$L__BB0_7;
	setp.lt.s32 	%p5, %r20, 1;
	mov.f32 	%f39, 0f00000000;
	@%p5 bra 	$L__BB0_6;
	add.s32 	%r24, %r2, %r3;
	add.s32 	%r25, %r24, -1;
	add.s32 	%r26, %r1, %r5;
	add.s32 	%r27, %r26, -1;
	setp.gt.s32 	%p6, %r25, -1;
	setp.lt.s32 	%p7, %r25, %r18;
	and.pred  	%p8, %p6, %p7;
	setp.gt.s32 	%p9, %r27, -1;
	setp.lt.s32 	%p10, %r27, %r19;
	and.pred  	%p11, %p9, %p10;
	and.pred  	%p1, %p8, %p11;
	mov.u32 	%r28, _ZZ16conv2d_optimizedE4tile;
	mad.lo.s32 	%r29, %r2, 72, %r28;
	shl.b32 	%r30, %r1, 2;
	add.s32 	%r7, %r29, %r30;
	neg.s32 	%r39, %r20;
	mul.lo.s32 	%r31, %r6, %r20;
	mul.lo.s32 	%r38, %r31, 9;
	mad.lo.s32 	%r32, %r19, %r25, %r4;
	shl.b32 	%r33, %r1, 1;
	add.s32 	%r37, %r32, %r33;
	mul.lo.s32 	%r11, %r19, %r18;
	cvta.to.global.u64 	%rd1, %rd3;
	cvta.to.global.u64 	%rd2, %rd4;
	mov.f32 	%f39, 0f00000000;
	not.pred 	%p13, %p1;
$L__BB0_3:
	mov.f32 	%f38, 0f00000000;
	@%p13 bra 	$L__BB0_5;
	add.s32 	%r34, %r37, -1;
	mul.wide.s32 	%rd6, %r34, 4;
	add.s64 	%rd7, %rd1, %rd6;
	ld.global.f32 	%f38, [%rd7];
$L__BB0_5:
	st.shared.f32 	[%r7], %f38;
	bar.sync 	0;
	ld.shared.f32 	%f9, [%r7];
	mul.wide.u32 	%rd8, %r38, 4;
	add.s64 	%rd9, %rd2, %rd8;
	ld.global.f32 	%f10, [%rd9];
	fma.rn.f32 	%f11, %f9, %f10, %f39;
	ld.shared.f32 	%f12, [%r7+4];
	ld.global.f32 	%f13, [%rd9+4];
	fma.rn.f32 	%f14, %f12, %f13, %f11;
	ld.shared.f32 	%f15, [%r7+8];
	ld.global.f32 	%f16, [%rd9+8];
	fma.rn.f32 	%f17, %f15, %f16, %f14;
	ld.shared.f32 	%f18, [%r7+72];
	ld.global.f32 	%f19, [%rd9+12];
	fma.rn.f32 	%f20, %f18, %f19, %f17;
	ld.shared.f32 	%f21, [%r7+76];
	ld.global.f32 	%f22, [%rd9+16];
	fma.rn.f32 	%f23, %f21, %f22, %f20;
	ld.shared.f32 	%f24, [%r7+80];
	ld.global.f32 	%f25, [%rd9+20];
	fma.rn.f32 	%f26, %f24, %f25, %f23;
	ld.shared.f32 	%f27, [%r7+144];
	ld.global.f32 	%f28, [%rd9+24];
	fma.rn.f32 	%f29, %f27, %f28, %f26;
	ld.shared.f32 	%f30, [%r7+148];
	ld.global.f32 	%f31, [%rd9+28];
	fma.rn.f32 	%f32, %f30, %f31, %f29;
	ld.shared.f32 	%f33, [%r7+152];
	ld.global.f32 	%f34, [%rd9+32];
	fma.rn.f32 	%f39, %f33, %f34, %f32;
	bar.sync 	0;
	add.s32 	%r39, %r39, 1;
	setp.ne.s32 	%p14, %r39, 0;
	add.s32 	%r38, %r38, 9;
	add.s32 	%r37, %r37, %r11;
	@%p14 bra 	$L__BB0_3;
$L__BB0_6:
	setp.eq.s16 	%p15, %rs1, 0;
	max.f32 	%f35, %f39, 0f00000000;
	selp.f32 	%f36, %f39, %f35, %p15;
	mad.lo.s32 	%r35, %r18, %r6, %r3;
	mad.lo.s32 	%r36, %r35, %r19, %r5;
	cvta.to.global.u64 	%rd10, %rd5;
	mul.wide.s32 	%rd11, %r36, 4;
	add.s64 	%rd12, %rd10, %rd11;
	st.global.f32 	[%rd12], %f36;
$L__BB0_7:
	ret;

}


// ===== COMPILED SASS (sm_100) =====

	.target	sm_100

	.elftype	@"ET_EXEC"


//--------------------- .note.nv.tkinfo           --------------------------
	.section	.note.nv.tkinfo,"",@"SHT_NOTE"
	.sectionflags	@"SHF_NOTE_NV_TKINFO"
	.tkinfo
        /*0018*/ 	.word	0x00000002
        /*0030*/ 	.string	""
        /*0030*/ 	.string	"ptxas"
        /*0030*/ 	.string	"Cuda compilation tools, release 13.0, V13.0.88"
        /*0030*/ 	.string	"Build cuda_13.0.r13.0/compiler.36424714_0"
        /*0030*/ 	.string	"-arch sm_100 -m 64 "



//--------------------- .note.nv.cuinfo           --------------------------
	.section	.note.nv.cuinfo,"",@"SHT_NOTE"
	.sectionflags	@"SHF_NOTE_NV_CUINFO"
        /*0018*/ 	.short	0x0002
        /*001a*/ 	.short	0x0064
        /*001c*/ 	.short	0x0082
	.zero		2


//--------------------- .nv.info                  --------------------------
	.section	.nv.info,"",@"SHT_CUDA_INFO"
	.align	4


	//----- nvinfo : EIATTR_REGCOUNT
	.align		4
        /*0000*/ 	.byte	0x04, 0x2f
        /*0002*/ 	.short	(.L_1 - .L_0)
	.align		4
.L_0:
        /*0004*/ 	.word	index@(conv2d_optimized)
        /*0008*/ 	.word	0x00000020


	//----- nvinfo : EIATTR_FRAME_SIZE
	.align		4
.L_1:
        /*000c*/ 	.byte	0x04, 0x11
        /*000e*/ 	.short	(.L_3 - .L_2)
	.align		4
.L_2:
        /*0010*/ 	.word	index@(conv2d_optimized)
        /*0014*/ 	.word	0x00000000


	//----- nvinfo : EIATTR_MIN_STACK_SIZE
	.align		4
.L_3:
        /*0018*/ 	.byte	0x04, 0x12
        /*001a*/ 	.short	(.L_5 - .L_4)
	.align		4
.L_4:
        /*001c*/ 	.word	index@(conv2d_optimized)
        /*0020*/ 	.word	0x00000000
.L_5:


//--------------------- .nv.compat                --------------------------
	.section	.nv.compat,"",@"SHT_CUDA_COMPAT_INFO"
	.align	4
        /*0000*/ 	.byte	0x02, 0x09, 0x00, 0x00, 0x02, 0x02, 0x01, 0x00, 0x02, 0x05, 0x05, 0x00, 0x03, 0x07, 0x01, 0x01
        /*0010*/ 	.byte	0x02, 0x03, 0x00, 0x00, 0x02, 0x06, 0x01, 0x00, 0x04, 0x0b, 0x08, 0x00, 0x09, 0x00, 0x00, 0x00
        /*0020*/ 	.byte	0x00, 0x00, 0x00, 0x00


//--------------------- .nv.info.conv2d_optimized --------------------------
	.section	.nv.info.conv2d_optimized,"",@"SHT_CUDA_INFO"
	.sectionflags	@""
	.align	4


	//----- nvinfo : EIATTR_CUDA_API_VERSION
	.align		4
        /*0000*/ 	.byte	0x04, 0x37
        /*0002*/ 	.short	(.L_7 - .L_6)
.L_6:
        /*0004*/ 	.word	0x00000082


	//----- nvinfo : EIATTR_KPARAM_INFO
	.align		4
.L_7:
        /*0008*/ 	.byte	0x04, 0x17
        /*000a*/ 	.short	(.L_9 - .L_8)
.L_8:
        /*000c*/ 	.word	0x00000000
        /*0010*/ 	.short	0x0007
        /*0012*/ 	.short	0x0028
        /*0014*/ 	.byte	0x00, 0xf0, 0x05, 0x00


	//----- nvinfo : EIATTR_KPARAM_INFO
	.align		4
.L_9:
        /*0018*/ 	.byte	0x04, 0x17
        /*001a*/ 	.short	(.L_11 - .L_10)
.L_10:
        /*001c*/ 	.word	0x00000000
        /*0020*/ 	.short	0x0006
        /*0022*/ 	.short	0x0024
        /*0024*/ 	.byte	0x00, 0xf0, 0x11, 0x00


	//----- nvinfo : EIATTR_KPARAM_INFO
	.align		4
.L_11:
        /*0028*/ 	.byte	0x04, 0x17
        /*002a*/ 	.short	(.L_13 - .L_12)
.L_12:
        /*002c*/ 	.word	0x00000000
        /*0030*/ 	.short	0x0005
        /*0032*/ 	.short	0x0020
        /*0034*/ 	.byte	0x00, 0xf0, 0x11, 0x00


	//----- nvinfo : EIATTR_KPARAM_INFO
	.align		4
.L_13:
        /*0038*/ 	.byte	0x04, 0x17
        /*003a*/ 	.short	(.L_15 - .L_14)
.L_14:
        /*003c*/ 	.word	0x00000000
        /*0040*/ 	.short	0x0004
        /*0042*/ 	.short	0x001c
        /*0044*/ 	.byte	0x00, 0xf0, 0x11, 0x00


	//----- nvinfo : EIATTR_KPARAM_INFO
	.align		4
.L_15:
        /*0048*/ 	.byte	0x04, 0x17
        /*004a*/ 	.short	(.L_17 - .L_16)
.L_16:
        /*004c*/ 	.word	0x00000000
        /*0050*/ 	.short	0x0003
        /*0052*/ 	.short	0x0018
        /*0054*/ 	.byte	0x00, 0xf0, 0x11, 0x00


	//----- nvinfo : EIATTR_KPARAM_INFO
	.align		4
.L_17:
        /*0058*/ 	.byte	0x04, 0x17
        /*005a*/ 	.short	(.L_19 - .L_18)
.L_18:
        /*005c*/ 	.word	0x00000000
        /*0060*/ 	.short	0x0002
        /*0062*/ 	.short	0x0010
        /*0064*/ 	.byte	0x00, 0xf5, 0x21, 0x00


	//----- nvinfo : EIATTR_KPARAM_INFO
	.align		4
.L_19:
        /*0068*/ 	.byte	0x04, 0x17
        /*006a*/ 	.short	(.L_21 - .L_20)
.L_20:
        /*006c*/ 	.word	0x00000000
        /*0070*/ 	.short	0x0001
        /*0072*/ 	.short	0x0008
        /*0074*/ 	.byte	0x00, 0xf5, 0x21, 0x00


	//----- nvinfo : EIATTR_KPARAM_INFO
	.align		4
.L_21:
        /*0078*/ 	.byte	0x04, 0x17
        /*007a*/ 	.short	(.L_23 - .L_22)
.L_22:
        /*007c*/ 	.word	0x00000000
        /*0080*/ 	.short	0x0000
        /*0082*/ 	.short	0x0000
        /*0084*/ 	.byte	0x00, 0xf5, 0x21, 0x00


	//----- nvinfo : EIATTR_SPARSE_MMA_MASK
	.align		4
.L_23:
        /*0088*/ 	.byte	0x03, 0x50
        /*008a*/ 	.short	0x0000


	//----- nvinfo : EIATTR_MAXREG_COUNT
	.align		4
        /*008c*/ 	.byte	0x03, 0x1b
        /*008e*/ 	.short	0x00ff


	//----- nvinfo : EIATTR_NUM_BARRIERS
	.align		4
        /*0090*/ 	.byte	0x02, 0x4c
        /*0092*/ 	.byte	0x01
	.zero		1


	//----- nvinfo : EIATTR_MERCURY_ISA_VERSION
	.align		4
        /*0094*/ 	.byte	0x03, 0x5f
        /*0096*/ 	.short	0x0101


	//----- nvinfo : EIATTR_VRC_CTA_INIT_COUNT
	.align		4
        /*0098*/ 	.byte	0x02, 0x4a
	.zero		1
	.zero		1


	//----- nvinfo : EIATTR_EXIT_INSTR_OFFSETS
	.align		4
        /*009c*/ 	.byte	0x04, 0x1c
        /*009e*/ 	.short	(.L_25 - .L_24)


	//   ....[0]....
.L_24:
        /*00a0*/ 	.word	0x000000d0


	//   ....[1]....
        /*00a4*/ 	.word	0x000005d0


	//----- nvinfo : EIATTR_CBANK_PARAM_SIZE
	.align		4
.L_25:
        /*00a8*/ 	.byte	0x03, 0x19
        /*00aa*/ 	.short	0x0029


	//----- nvinfo : EIATTR_PARAM_CBANK
	.align		4
        /*00ac*/ 	.byte	0x04, 0x0a
        /*00ae*/ 	.short	(.L_27 - .L_26)
	.align		4
.L_26:
        /*00b0*/ 	.word	index@(.nv.constant0.conv2d_optimized)
        /*00b4*/ 	.short	0x0380
        /*00b6*/ 	.short	0x0029


	//----- nvinfo : EIATTR_SW_WAR
	.align		4
.L_27:
        /*00b8*/ 	.byte	0x04, 0x36
        /*00ba*/ 	.short	(.L_29 - .L_28)
.L_28:
        /*00bc*/ 	.word	0x00000008
.L_29:


//--------------------- .nv.callgraph             --------------------------
	.section	.nv.callgraph,"",@"SHT_CUDA_CALLGRAPH"
	.align	4
	.sectionentsize	8
	.align		4
        /*0000*/ 	.word	0x00000000
	.align		4
        /*0004*/ 	.word	0xffffffff
	.align		4
        /*0008*/ 	.word	0x00000000
	.align		4
        /*000c*/ 	.word	0xfffffffe
	.align		4
        /*0010*/ 	.word	0x00000000
	.align		4
        /*0014*/ 	.word	0xfffffffd
	.align		4
        /*0018*/ 	.word	0x00000000
	.align		4
        /*001c*/ 	.word	0xfffffffc


//--------------------- .text.conv2d_optimized    --------------------------
	.section	.text.conv2d_optimized,"ax",@progbits
	.align	128
        .global         conv2d_optimized
        .type           conv2d_optimized,@function
        .size           conv2d_optimized,(.L_x_3 - conv2d_optimized)
        .other          conv2d_optimized,@"STO_CUDA_ENTRY STV_DEFAULT"
conv2d_optimized:
.text.conv2d_optimized:
[----:B------:R-:W-:Y:S01]  /*0000*/  LDC R1, c[0x0][0x37c] ;  /* 0x0000df00ff017b82 */ /* 0x000fe20000000800 */
[----:B------:R-:W0:Y:S07]  /*0010*/  S2R R11, SR_TID.X ;  /* 0x00000000000b7919 */ /* 0x000e2e0000002100 */
[----:B------:R-:W1:Y:S01]  /*0020*/  S2UR UR4, SR_CTAID.X ;  /* 0x00000000000479c3 */ /* 0x000e620000002500 */
[----:B------:R-:W2:Y:S01]  /*0030*/  LDCU.64 UR6, c[0x0][0x398] ;  /* 0x00007300ff0677ac */ /* 0x000ea20008000a00 */
[----:B------:R-:W3:Y:S01]  /*0040*/  S2R R13, SR_TID.Y ;  /* 0x00000000000d7919 */ /* 0x000ee20000002200 */
[----:B------:R-:W3:Y:S01]  /*0050*/  S2R R8, SR_CTAID.Y ;  /* 0x0000000000087919 */ /* 0x000ee20000002600 */
[----:B--2---:R-:W-:-:S02]  /*0060*/  MOV R15, UR7 ;  /* 0x00000007000f7c02 */ /* 0x004fc40008000f00 */
[----:B------:R-:W-:Y:S01]  /*0070*/  MOV R17, UR6 ;  /* 0x0000000600117c02 */ /* 0x000fe20008000f00 */
[----:B-1----:R-:W-:-:S06]  /*0080*/  USHF.L.U32 UR4, UR4, 0x4, URZ ;  /* 0x0000000404047899 */ /* 0x002fcc00080006ff */
[----:B0-----:R-:W-:-:S05]  /*0090*/  VIADD R0, R11, UR4 ;  /* 0x000000040b007c36 */ /* 0x001fca0008000000 */
[----:B------:R-:W-:Y:S01]  /*00a0*/  ISETP.GE.AND P0, PT, R0, R15, PT ;  /* 0x0000000f0000720c */ /* 0x000fe20003f06270 */
[----:B---3--:R-:W-:-:S05]  /*00b0*/  IMAD R8, R8, 0x10, R13 ;  /* 0x0000001008087824 */ /* 0x008fca00078e020d */
[----:B------:R-:W-:-:S13]  /*00c0*/  ISETP.GE.OR P0, PT, R8, R17, P0 ;  /* 0x000000110800720c */ /* 0x000fda0000706670 */
[----:B------:R-:W-:Y:S05]  /*00d0*/  @P0 EXIT ;  /* 0x000000000000094d */ /* 0x000fea0003800000 */
[----:B------:R-:W0:Y:S01]  /*00e0*/  LDCU UR6, c[0x0][0x3a0] ;  /* 0x00007400ff0677ac */ /* 0x000e220008000800 */
[----:B------:R-:W1:Y:S01]  /*00f0*/  S2UR UR7, SR_CTAID.Z ;  /* 0x00000000000779c3 */ /* 0x000e620000002700 */
[----:B------:R-:W-:Y:S01]  /*0100*/  HFMA2 R12, -RZ, RZ, 0, 0 ;  /* 0x00000000ff0c7431 */ /* 0x000fe200000001ff */
[----:B------:R-:W2:Y:S01]  /*0110*/  LDCU.64 UR8, c[0x0][0x358] ;  /* 0x00006b00ff0877ac */ /* 0x000ea20008000a00 */
[----:B0-----:R-:W-:-:S09]  /*0120*/  UISETP.GE.AND UP0, UPT, UR6, 0x1, UPT ;  /* 0x000000010600788c */ /* 0x001fd2000bf06270 */
[----:B-12---:R-:W-:Y:S05]  /*0130*/  BRA.U !UP0, `(.L_x_0) ;  /* 0x0000000508007547 */ /* 0x006fea000b800000 */
[----:B------:R-:W0:Y:S01]  /*0140*/  S2R R10, SR_CgaCtaId ;  /* 0x00000000000a7919 */ /* 0x000e220000008800 */
[----:B------:R-:W1:Y:S01]  /*0150*/  LDC.64 R2, c[0x0][0x388] ;  /* 0x0000e200ff027b82 */ /* 0x000e620000000a00 */
[----:B------:R-:W-:Y:S01]  /*0160*/  IADD3 R6, PT, PT, R13, -0x1, R8 ;  /* 0xffffffff0d067810 */ /* 0x000fe20007ffe008 */
[----:B------:R-:W-:Y:S01]  /*0170*/  UIMAD UR5, UR7, UR6, URZ ;  /* 0x00000006070572a4 */ /* 0x000fe2000f8e02ff */
[----:B------:R-:W-:Y:S01]  /*0180*/  MOV R9, 0x400 ;  /* 0x0000040000097802 */ /* 0x000fe20000000f00 */
[----:B------:R-:W-:Y:S01]  /*0190*/  UIADD3 UR6, UPT, UPT, -UR6, URZ, URZ ;  /* 0x000000ff06067290 */ /* 0x000fe2000fffe1ff */
[----:B------:R-:W-:Y:S01]  /*01a0*/  IADD3 R7, PT, PT, R11, -0x1, R0 ;  /* 0xffffffff0b077810 */ /* 0x000fe20007ffe000 */
[----:B------:R-:W-:Y:S01]  /*01b0*/  UIMAD UR5, UR5, 0x9, URZ ;  /* 0x00000009050578a4 */ /* 0x000fe2000f8e02ff */
[----:B------:R-:W-:Y:S01]  /*01c0*/  ISETP.GE.AND P1, PT, R6, R17, PT ;  /* 0x000000110600720c */ /* 0x000fe20003f26270 */
[----:B------:R-:W2:Y:S01]  /*01d0*/  LDC.64 R4, c[0x0][0x398] ;  /* 0x0000e600ff047b82 */ /* 0x000ea20000000a00 */
[----:B------:R-:W-:-:S02]  /*01e0*/  ISETP.GE.AND P0, PT, R7, R15, PT ;  /* 0x0000000f0700720c */ /* 0x000fc40003f06270 */
[C---:B------:R-:W-:Y:S01]  /*01f0*/  ISETP.GT.AND P1, PT, R6.reuse, -0x1, !P1 ;  /* 0xffffffff0600780c */ /* 0x040fe20004f24270 */
[----:B------:R-:W-:Y:S01]  /*0200*/  IMAD R6, R6, R15, UR4 ;  /* 0x0000000406067e24 */ /* 0x000fe2000f8e020f */
[----:B------:R-:W-:Y:S02]  /*0210*/  ISETP.GT.AND P0, PT, R7, -0x1, !P0 ;  /* 0xffffffff0700780c */ /* 0x000fe40004704270 */
[----:B------:R-:W-:Y:S02]  /*0220*/  MOV R12, RZ ;  /* 0x000000ff000c7202 */ /* 0x000fe40000000f00 */
[----:B------:R-:W-:Y:S02]  /*0230*/  PLOP3.LUT P0, PT, P1, P0, PT, 0x80, 0x8 ;  /* 0x000000000008781c */ /* 0x000fe40000f01070 */
[----:B0-----:R-:W-:Y:S01]  /*0240*/  LEA R9, R10, R9, 0x18 ;  /* 0x000000090a097211 */ /* 0x001fe200078ec0ff */
[----:B------:R-:W-:-:S04]  /*0250*/  IMAD R10, R11, 0x2, R6 ;  /* 0x000000020b0a7824 */ /* 0x000fc800078e0206 */
[----:B------:R-:W-:-:S05]  /*0260*/  IMAD R9, R13, 0x48, R9 ;  /* 0x000000480d097824 */ /* 0x000fca00078e0209 */
[----:B------:R-:W-:Y:S01]  /*0270*/  LEA R11, R11, R9, 0x2 ;  /* 0x000000090b0b7211 */ /* 0x000fe200078e10ff */
[----:B------:R-:W-:-:S07]  /*0280*/  IMAD.U32 R9, RZ, RZ, UR5 ;  /* 0x00000005ff097e24 */ /* 0x000fce000f8e00ff */
.L_x_1:
[----:B------:R-:W0:Y:S01]  /*0290*/  @P0 LDC.64 R20, c[0x0][0x380] ;  /* 0x0000e000ff140b82 */ /* 0x000e220000000a00 */
[----:B------:R-:W-:Y:S02]  /*02a0*/  @P0 IADD3 R7, PT, PT, R10, -0x1, RZ ;  /* 0xffffffff0a070810 */ /* 0x000fe40007ffe0ff */
[----:B------:R-:W-:-:S03]  /*02b0*/  MOV R22, RZ ;  /* 0x000000ff00167202 */ /* 0x000fc60000000f00 */
[----:B0-----:R-:W-:-:S05]  /*02c0*/  @P0 IMAD.WIDE R20, R7, 0x4, R20 ;  /* 0x0000000407140825 */ /* 0x001fca00078e0214 */
[----:B------:R-:W3:Y:S01]  /*02d0*/  @P0 LDG.E R22, desc[UR8][R20.64] ;  /* 0x0000000814160981 */ /* 0x000ee2000c1e1900 */
[----:B-1----:R-:W-:-:S03]  /*02e0*/  IMAD.WIDE.U32 R6, R9, 0x4, R2 ;  /* 0x0000000409067825 */ /* 0x002fc600078e0002 */
[----:B---3--:R-:W-:Y:S01]  /*02f0*/  STS [R11], R22 ;  /* 0x000000160b007388 */ /* 0x008fe20000000800 */
[----:B------:R-:W-:Y:S06]  /*0300*/  BAR.SYNC.DEFER_BLOCKING 0x0 ;  /* 0x0000000000007b1d */ /* 0x000fec0000010000 */
[----:B------:R-:W3:Y:S04]  /*0310*/  LDG.E R26, desc[UR8][R6.64] ;  /* 0x00000008061a7981 */ /* 0x000ee8000c1e1900 */
[----:B------:R-:W4:Y:S04]  /*0320*/  LDG.E R13, desc[UR8][R6.64+0x4] ;  /* 0x00000408060d7981 */ /* 0x000f28000c1e1900 */
[----:B------:R-:W5:Y:S04]  /*0330*/  LDG.E R19, desc[UR8][R6.64+0x8] ;  /* 0x0000080806137981 */ /* 0x000f68000c1e1900 */
[----:B------:R-:W2:Y:S04]  /*0340*/  LDG.E R18, desc[UR8][R6.64+0xc] ;  /* 0x00000c0806127981 */ /* 0x000ea8000c1e1900 */
[----:B------:R-:W2:Y:S04]  /*0350*/  LDG.E R17, desc[UR8][R6.64+0x10] ;  /* 0x0000100806117981 */ /* 0x000ea8000c1e1900 */
[----:B------:R-:W2:Y:S04]  /*0360*/  LDG.E R16, desc[UR8][R6.64+0x14] ;  /* 0x0000140806107981 */ /* 0x000ea8000c1e1900 */
[----:B------:R-:W2:Y:S04]  /*0370*/  LDG.E R15, desc[UR8][R6.64+0x18] ;  /* 0x00001808060f7981 */ /* 0x000ea8000c1e1900 */
[----:B------:R-:W2:Y:S04]  /*0380*/  LDG.E R14, desc[UR8][R6.64+0x1c] ;  /* 0x00001c08060e7981 */ /* 0x000ea8000c1e1900 */
[----:B------:R-:W2:Y:S01]  /*0390*/  LDG.E R20, desc[UR8][R6.64+0x20] ;  /* 0x0000200806147981 */ /* 0x000ea2000c1e1900 */
[----:B------:R-:W-:Y:S01]  /*03a0*/  UIADD3 UR6, UPT, UPT, UR6, 0x1, URZ ;  /* 0x0000000106067890 */ /* 0x000fe2000fffe0ff */
[----:B------:R-:W-:-:S02]  /*03b0*/  IADD3 R9, PT, PT, R9, 0x9, RZ ;  /* 0x0000000909097810 */ /* 0x000fc40007ffe0ff */
[----:B------:R-:W3:Y:S01]  /*03c0*/  LDS R25, [R11] ;  /* 0x000000000b197984 */ /* 0x000ee20000000800 */
[----:B------:R-:W-:-:S03]  /*03d0*/  UISETP.NE.AND UP0, UPT, UR6, URZ, UPT ;  /* 0x000000ff0600728c */ /* 0x000fc6000bf05270 */
[----:B------:R-:W4:Y:S04]  /*03e0*/  LDS R29, [R11+0x4] ;  /* 0x000004000b1d7984 */ /* 0x000f280000000800 */
[----:B------:R-:W5:Y:S04]  /*03f0*/  LDS R24, [R11+0x8] ;  /* 0x000008000b187984 */ /* 0x000f680000000800 */
[----:B------:R-:W2:Y:S04]  /*0400*/  LDS R23, [R11+0x48] ;  /* 0x000048000b177984 */ /* 0x000ea80000000800 */
[----:B------:R-:W0:Y:S04]  /*0410*/  LDS R22, [R11+0x4c] ;  /* 0x00004c000b167984 */ /* 0x000e280000000800 */
[----:B------:R-:W1:Y:S04]  /*0420*/  LDS R21, [R11+0x50] ;  /* 0x000050000b157984 */ /* 0x000e680000000800 */
[----:B------:R-:W-:Y:S01]  /*0430*/  LDS R27, [R11+0x94] ;  /* 0x000094000b1b7984 */ /* 0x000fe20000000800 */
[----:B---3--:R-:W-:-:S03]  /*0440*/  FFMA R26, R25, R26, R12 ;  /* 0x0000001a191a7223 */ /* 0x008fc6000000000c */
[----:B------:R-:W3:Y:S01]  /*0450*/  LDS R12, [R11+0x90] ;  /* 0x000090000b0c7984 */ /* 0x000ee20000000800 */
[----:B----4-:R-:W-:-:S03]  /*0460*/  FFMA R13, R29, R13, R26 ;  /* 0x0000000d1d0d7223 */ /* 0x010fc6000000001a */
[----:B------:R-:W4:Y:S01]  /*0470*/  LDS R25, [R11+0x98] ;  /* 0x000098000b197984 */ /* 0x000f220000000800 */
[----:B-----5:R-:W-:-:S04]  /*0480*/  FFMA R24, R24, R19, R13 ;  /* 0x0000001318187223 */ /* 0x020fc8000000000d */
[----:B--2---:R-:W-:-:S04]  /*0490*/  FFMA R23, R23, R18, R24 ;  /* 0x0000001217177223 */ /* 0x004fc80000000018 */
[----:B0-----:R-:W-:Y:S01]  /*04a0*/  FFMA R22, R22, R17, R23 ;  /* 0x0000001116167223 */ /* 0x001fe20000000017 */
[----:B------:R-:W-:-:S03]  /*04b0*/  MOV R17, R4 ;  /* 0x0000000400117202 */ /* 0x000fc60000000f00 */
[----:B-1----:R-:W-:-:S04]  /*04c0*/  FFMA R21, R21, R16, R22 ;  /* 0x0000001015157223 */ /* 0x002fc80000000016 */
[----:B---3--:R-:W-:Y:S01]  /*04d0*/  FFMA R12, R12, R15, R21 ;  /* 0x0000000f0c0c7223 */ /* 0x008fe20000000015 */
[----:B------:R-:W-:-:S03]  /*04e0*/  IMAD.MOV.U32 R15, RZ, RZ, R5 ;  /* 0x000000ffff0f7224 */ /* 0x000fc600078e0005 */
[----:B------:R-:W-:Y:S01]  /*04f0*/  FFMA R12, R27, R14, R12 ;  /* 0x0000000e1b0c7223 */ /* 0x000fe2000000000c */
[----:B------:R-:W-:-:S03]  /*0500*/  IMAD R10, R15, R17, R10 ;  /* 0x000000110f0a7224 */ /* 0x000fc600078e020a */
[----:B----4-:R-:W-:Y:S01]  /*0510*/  FFMA R12, R25, R20, R12 ;  /* 0x00000014190c7223 */ /* 0x010fe2000000000c */
[----:B------:R-:W-:Y:S06]  /*0520*/  BAR.SYNC.DEFER_BLOCKING 0x0 ;  /* 0x0000000000007b1d */ /* 0x000fec0000010000 */
[----:B------:R-:W-:Y:S05]  /*0530*/  BRA.U UP0, `(.L_x_1) ;  /* 0xfffffffd00547547 */ /* 0x000fea000b83ffff */
.L_x_0:
[----:B------:R-:W0:Y:S01]  /*0540*/  LDCU.U8 UR5, c[0x0][0x3a8] ;  /* 0x00007500ff0577ac */ /* 0x000e220008000000 */
[----:B------:R-:W1:Y:S01]  /*0550*/  LDC.64 R2, c[0x0][0x390] ;  /* 0x0000e400ff027b82 */ /* 0x000e620000000a00 */
[----:B------:R-:W-:-:S04]  /*0560*/  IMAD R5, R17, UR7, R8 ;  /* 0x0000000711057c24 */ /* 0x000fc8000f8e0208 */
[----:B------:R-:W-:Y:S01]  /*0570*/  IMAD R5, R5, R15, R0 ;  /* 0x0000000f05057224 */ /* 0x000fe200078e0200 */
[----:B0-----:R-:W-:-:S06]  /*0580*/  UPRMT UR5, UR5, 0x8880, URZ ;  /* 0x0000888005057896 */ /* 0x001fcc00080000ff */
[----:B------:R-:W-:Y:S01]  /*0590*/  ISETP.NE.AND P0, PT, RZ, UR5, PT ;  /* 0x00000005ff007c0c */ /* 0x000fe2000bf05270 */
[----:B-1----:R-:W-:-:S12]  /*05a0*/  IMAD.WIDE R2, R5, 0x4, R2 ;  /* 0x0000000405027825 */ /* 0x002fd800078e0202 */
[----:B------:R-:W-:-:S05]  /*05b0*/  @P0 FMNMX R12, RZ, R12, !PT ;  /* 0x0000000cff0c0209 */ /* 0x000fca0007800000 */
[----:B------:R-:W-:Y:S01]  /*05c0*/  STG.E desc[UR8][R2.64], R12 ;  /* 0x0000000c02007986 */ /* 0x000fe2000c101908 */
[----:B------:R-:W-:Y:S05]  /*05d0*/  EXIT ;  /* 0x000000000000794d */ /* 0x000fea0003800000 */
.L_x_2:
[----:B------:R-:W-:-:S00]  /*05e0*/  BRA `(.L_x_2) ;  /* 0xfffffffc00fc7947 */ /* 0x000fc0000383ffff */
[----:B------:R-:W-:-:S00]  /*05f0*/  NOP ;  /* 0x0000000000007918 */ /* 0x000fc00000000000 */
        /* <DEDUP_REMOVED lines=8> */
.L_x_3:


//--------------------- .nv.shared.conv2d_optimized --------------------------
	.section	.nv.shared.conv2d_optimized,"aw",@nobits
	.sectionflags	@""
	.align	4
.nv.shared.conv2d_optimized:
	.zero		2320


//--------------------- .nv.shared.reserved.0     --------------------------
	.section	.nv.shared.reserved.0,"aw",@nobits
	.weak		__nv_reservedSMEM_offset_0_alias
	.size		__nv_reservedSMEM_offset_0_alias, 0, 64
	.other		__nv_reservedSMEM_offset_0_alias,@"STO_CUDA_RESERVED_SHARED STV_DEFAULT"
__nv_reservedSMEM_offset_0_alias:
	.zero		0
	.zero		64


//--------------------- .nv.constant0.conv2d_optimized --------------------------
	.section	.nv.constant0.conv2d_optimized,"a",@progbits
	.sectionflags	@""
	.align	4
.nv.constant0.conv2d_optimized:
	.zero		937


//--------------------- SYMBOLS --------------------------

	.type		.nv.reservedSmem.offset0,@object
	.size		.nv.reservedSmem.offset0,0x4
	.type		.nv.reservedSmem.cap,@object
	.size		.nv.reservedSmem.cap,0x4
